//
// Generated by NVIDIA NVVM Compiler
//
// Compiler Build ID: CL-36424714
// Cuda compilation tools, release 13.0, V13.0.88
// Based on NVVM 20.0.0
//

.version 9.0
.target sm_100
.address_size 64

	// .globl	_Z19reduction_optimizedPKiPii

.visible .entry _Z19reduction_optimizedPKiPii(
	.param .u64 .ptr .align 1 _Z19reduction_optimizedPKiPii_param_0,
	.param .u64 .ptr .align 1 _Z19reduction_optimizedPKiPii_param_1,
	.param .u32 _Z19reduction_optimizedPKiPii_param_2
)
{


	ret;

}


// ===== COMPILED SASS (sm_100) =====

	.target	sm_100

	.elftype	@"ET_EXEC"


//--------------------- .note.nv.tkinfo           --------------------------
	.section	.note.nv.tkinfo,"",@"SHT_NOTE"
	.sectionflags	@"SHF_NOTE_NV_TKINFO"
	.tkinfo
        /*0018*/ 	.word	0x00000002
        /*0030*/ 	.string	""
        /*0030*/ 	.string	"ptxas"
        /*0030*/ 	.string	"Cuda compilation tools, release 13.0, V13.0.88"
        /*0030*/ 	.string	"Build cuda_13.0.r13.0/compiler.36424714_0"
        /*0030*/ 	.string	"-arch sm_100 -m 64 "



//--------------------- .note.nv.cuinfo           --------------------------
	.section	.note.nv.cuinfo,"",@"SHT_NOTE"
	.sectionflags	@"SHF_NOTE_NV_CUINFO"
        /*0018*/ 	.short	0x0002
        /*001a*/ 	.short	0x0064
        /*001c*/ 	.short	0x0082
	.zero		2


//--------------------- .nv.info                  --------------------------
	.section	.nv.info,"",@"SHT_CUDA_INFO"
	.align	4


	//----- nvinfo : EIATTR_REGCOUNT
	.align		4
        /*0000*/ 	.byte	0x04, 0x2f
        /*0002*/ 	.short	(.L_1 - .L_0)
	.align		4
.L_0:
        /*0004*/ 	.word	index@(_Z19reduction_optimizedPKiPii)
        /*0008*/ 	.word	0x00000004


	//----- nvinfo : EIATTR_FRAME_SIZE
	.align		4
.L_1:
        /*000c*/ 	.byte	0x04, 0x11
        /*000e*/ 	.short	(.L_3 - .L_2)
	.align		4
.L_2:
        /*0010*/ 	.word	index@(_Z19reduction_optimizedPKiPii)
        /*0014*/ 	.word	0x00000000


	//----- nvinfo : EIATTR_MIN_STACK_SIZE
	.align		4
.L_3:
        /*0018*/ 	.byte	0x04, 0x12
        /*001a*/ 	.short	(.L_5 - .L_4)
	.align		4
.L_4:
        /*001c*/ 	.word	index@(_Z19reduction_optimizedPKiPii)
        /*0020*/ 	.word	0x00000000
.L_5:


//--------------------- .nv.compat                --------------------------
	.section	.nv.compat,"",@"SHT_CUDA_COMPAT_INFO"
	.align	4
        /*0000*/ 	.byte	0x02, 0x09, 0x00, 0x00, 0x02, 0x02, 0x01, 0x00, 0x02, 0x05, 0x05, 0x00, 0x03, 0x07, 0x01, 0x01
        /*0010*/ 	.byte	0x02, 0x03, 0x00, 0x00, 0x02, 0x06, 0x01, 0x00, 0x04, 0x0b, 0x08, 0x00, 0x09, 0x00, 0x00, 0x00
        /*0020*/ 	.byte	0x00, 0x00, 0x00, 0x00


//--------------------- .nv.info._Z19reduction_optimizedPKiPii --------------------------
	.section	.nv.info._Z19reduction_optimizedPKiPii,"",@"SHT_CUDA_INFO"
	.sectionflags	@""
	.align	4


	//----- nvinfo : EIATTR_CUDA_API_VERSION
	.align		4
        /*0000*/ 	.byte	0x04, 0x37
        /*0002*/ 	.short	(.L_7 - .L_6)
.L_6:
        /*0004*/ 	.word	0x00000082


	//----- nvinfo : EIATTR_KPARAM_INFO
	.align		4
.L_7:
        /*0008*/ 	.byte	0x04, 0x17
        /*000a*/ 	.short	(.L_9 - .L_8)
.L_8:
        /*000c*/ 	.word	0x00000000
        /*0010*/ 	.short	0x0002
        /*0012*/ 	.short	0x0010
        /*0014*/ 	.byte	0x00, 0xf0, 0x11, 0x00


	//----- nvinfo : EIATTR_KPARAM_INFO
	.align		4
.L_9:
        /*0018*/ 	.byte	0x04, 0x17
        /*001a*/ 	.short	(.L_11 - .L_10)
.L_10:
        /*001c*/ 	.word	0x00000000
        /*0020*/ 	.short	0x0001
        /*0022*/ 	.short	0x0008
        /*0024*/ 	.byte	0x00, 0xf5, 0x21, 0x00


	//----- nvinfo : EIATTR_KPARAM_INFO
	.align		4
.L_11:
        /*0028*/ 	.byte	0x04, 0x17
        /*002a*/ 	.short	(.L_13 - .L_12)
.L_12:
        /*002c*/ 	.word	0x00000000
        /*0030*/ 	.short	0x0000
        /*0032*/ 	.short	0x0000
        /*0034*/ 	.byte	0x00, 0xf5, 0x21, 0x00


	//----- nvinfo : EIATTR_SPARSE_MMA_MASK
	.align		4
.L_13:
        /*0038*/ 	.byte	0x03, 0x50
        /*003a*/ 	.short	0x0000


	//----- nvinfo : EIATTR_MAXREG_COUNT
	.align		4
        /*003c*/ 	.byte	0x03, 0x1b
        /*003e*/ 	.short	0x00ff


	//----- nvinfo : EIATTR_MERCURY_ISA_VERSION
	.align		4
        /*0040*/ 	.byte	0x03, 0x5f
        /*0042*/ 	.short	0x0101


	//----- nvinfo : EIATTR_VRC_CTA_INIT_COUNT
	.align		4
        /*0044*/ 	.byte	0x02, 0x4a
	.zero		1
	.zero		1


	//----- nvinfo : EIATTR_EXIT_INSTR_OFFSETS
	.align		4
        /*0048*/ 	.byte	0x04, 0x1c
        /*004a*/ 	.short	(.L_15 - .L_14)


	//   ....[0]....
.L_14:
        /*004c*/ 	.word	0x00000010


	//----- nvinfo : EIATTR_CBANK_PARAM_SIZE
	.align		4
.L_15:
        /*0050*/ 	.byte	0x03, 0x19
        /*0052*/ 	.short	0x0014


	//----- nvinfo : EIATTR_PARAM_CBANK
	.align		4
        /*0054*/ 	.byte	0x04, 0x0a
        /*0056*/ 	.short	(.L_17 - .L_16)
	.align		4
.L_16:
        /*0058*/ 	.word	index@(.nv.constant0._Z19reduction_optimizedPKiPii)
        /*005c*/ 	.short	0x0380
        /*005e*/ 	.short	0x0014


	//----- nvinfo : EIATTR_SW_WAR
	.align		4
.L_17:
        /*0060*/ 	.byte	0x04, 0x36
        /*0062*/ 	.short	(.L_19 - .L_18)
.L_18:
        /*0064*/ 	.word	0x00000008
.L_19:


//--------------------- .nv.callgraph             --------------------------
	.section	.nv.callgraph,"",@"SHT_CUDA_CALLGRAPH"
	.align	4
	.sectionentsize	8
	.align		4
        /*0000*/ 	.word	0x00000000
	.align		4
        /*0004*/ 	.word	0xffffffff
	.align		4
        /*0008*/ 	.word	0x00000000
	.align		4
        /*000c*/ 	.word	0xfffffffe
	.align		4
        /*0010*/ 	.word	0x00000000
	.align		4
        /*0014*/ 	.word	0xfffffffd
	.align		4
        /*0018*/ 	.word	0x00000000
	.align		4
        /*001c*/ 	.word	0xfffffffc


//--------------------- .text._Z19reduction_optimizedPKiPii --------------------------
	.section	.text._Z19reduction_optimizedPKiPii,"ax",@progbits
	.align	128
        .global         _Z19reduction_optimizedPKiPii
        .type           _Z19reduction_optimizedPKiPii,@function
        .size           _Z19reduction_optimizedPKiPii,(.L_x_1 - _Z19reduction_optimizedPKiPii)
        .other          _Z19reduction_optimizedPKiPii,@"STO_CUDA_ENTRY STV_DEFAULT"
_Z19reduction_optimizedPKiPii:
.text._Z19reduction_optimizedPKiPii:
[----:B------:R-:W-:Y:S01]  /*0000*/  LDC R1, c[0x0][0x37c] ;  /* 0x0000df00ff017b82 */ /* 0x000fe20000000800 */
[----:B------:R-:W-:Y:S05]  /*0010*/  EXIT ;  /* 0x000000000000794d */ /* 0x000fea0003800000 */
.L_x_0:
[----:B------:R-:W-:-:S00]  /*0020*/  BRA `(.L_x_0) ;  /* 0xfffffffc00fc7947 */ /* 0x000fc0000383ffff */
[----:B------:R-:W-:-:S00]  /*0030*/  NOP ;  /* 0x0000000000007918 */ /* 0x000fc00000000000 */
        /* <DEDUP_REMOVED lines=12> */
.L_x_1:


//--------------------- .nv.shared.reserved.0     --------------------------
	.section	.nv.shared.reserved.0,"aw",@nobits
	.weak		__nv_reservedSMEM_offset_0_alias
	.size		__nv_reservedSMEM_offset_0_alias, 0, 64
	.other		__nv_reservedSMEM_offset_0_alias,@"STO_CUDA_RESERVED_SHARED STV_DEFAULT"
__nv_reservedSMEM_offset_0_alias:
	.zero		0
	.zero		64


//--------------------- .nv.constant0._Z19reduction_optimizedPKiPii --------------------------
	.section	.nv.constant0._Z19reduction_optimizedPKiPii,"a",@progbits
	.sectionflags	@""
	.align	4
.nv.constant0._Z19reduction_optimizedPKiPii:
	.zero		916


//--------------------- SYMBOLS --------------------------

	.type		.nv.reservedSmem.offset0,@object
	.size		.nv.reservedSmem.offset0,0x4
